//
// Generated by NVIDIA NVVM Compiler
//
// Compiler Build ID: CL-36424714
// Cuda compilation tools, release 13.0, V13.0.88
// Based on NVVM 20.0.0
//

.version 9.0
.target sm_100
.address_size 64

	// .globl	_Z16histogram_kernelPKcPjjii
.extern .shared .align 16 .b8 s_hist[];

.visible .entry _Z16histogram_kernelPKcPjjii(
	.param .u64 .ptr .align 1 _Z16histogram_kernelPKcPjjii_param_0,
	.param .u64 .ptr .align 1 _Z16histogram_kernelPKcPjjii_param_1,
	.param .u32 _Z16histogram_kernelPKcPjjii_param_2,
	.param .u32 _Z16histogram_kernelPKcPjjii_param_3,
	.param .u32 _Z16histogram_kernelPKcPjjii_param_4
)
{
	.reg .pred 	%p<44>;
	.reg .b16 	%rs<17>;
	.reg .b32 	%r<214>;
	.reg .b64 	%rd<23>;

	ld.param.u64 	%rd4, [_Z16histogram_kernelPKcPjjii_param_0];
	ld.param.u64 	%rd3, [_Z16histogram_kernelPKcPjjii_param_1];
	ld.param.u32 	%r63, [_Z16histogram_kernelPKcPjjii_param_2];
	ld.param.u32 	%r64, [_Z16histogram_kernelPKcPjjii_param_3];
	ld.param.u32 	%r65, [_Z16histogram_kernelPKcPjjii_param_4];
	cvta.to.global.u64 	%rd1, %rd4;
	sub.s32 	%r1, %r65, %r64;
	add.s32 	%r2, %r1, 1;
	mov.u32 	%r3, %ntid.x;
	add.s32 	%r4, %r3, 31;
	shr.u32 	%r5, %r4, 5;
	mov.u32 	%r199, %tid.x;
	mad.lo.s32 	%r7, %r5, %r1, %r5;
	setp.ge.s32 	%p1, %r199, %r7;
	@%p1 bra 	$L__BB0_3;
	mov.u32 	%r198, %r199;
$L__BB0_2:
	shl.b32 	%r66, %r198, 2;
	mov.u32 	%r67, s_hist;
	add.s32 	%r68, %r67, %r66;
	mov.b32 	%r69, 0;
	st.shared.u32 	[%r68], %r69;
	add.s32 	%r198, %r198, %r3;
	setp.lt.s32 	%p2, %r198, %r7;
	@%p2 bra 	$L__BB0_2;
$L__BB0_3:
	bar.sync 	0;
	shr.u32 	%r70, %r199, 5;
	mul.lo.s32 	%r71, %r2, %r70;
	mov.u32 	%r72, %ctaid.x;
	and.b32  	%r10, %r64, 255;
	and.b32  	%r11, %r65, 255;
	sub.s32 	%r12, %r71, %r64;
	mul.lo.s32 	%r73, %r72, %r3;
	shl.b32 	%r74, %r73, 3;
	add.s32 	%r13, %r74, %r199;
	setp.ge.u32 	%p3, %r13, %r63;
	@%p3 bra 	$L__BB0_6;
	cvt.s64.s32 	%rd5, %r13;
	add.s64 	%rd6, %rd1, %rd5;
	ld.global.u8 	%rs1, [%rd6];
	cvt.u32.u16 	%r75, %rs1;
	and.b32  	%r14, %r75, 255;
	setp.gt.u32 	%p4, %r10, %r14;
	setp.lt.u32 	%p5, %r11, %r14;
	or.pred  	%p6, %p4, %p5;
	@%p6 bra 	$L__BB0_6;
	add.s32 	%r77, %r12, %r14;
	shl.b32 	%r78, %r77, 2;
	mov.u32 	%r79, s_hist;
	add.s32 	%r80, %r79, %r78;
	atom.shared.add.u32 	%r81, [%r80], 1;
$L__BB0_6:
	add.s32 	%r15, %r13, %r3;
	setp.ge.u32 	%p7, %r15, %r63;
	@%p7 bra 	$L__BB0_9;
	cvt.s64.s32 	%rd7, %r15;
	add.s64 	%rd8, %rd1, %rd7;
	ld.global.u8 	%rs3, [%rd8];
	cvt.u32.u16 	%r82, %rs3;
	and.b32  	%r16, %r82, 255;
	setp.gt.u32 	%p8, %r10, %r16;
	setp.lt.u32 	%p9, %r11, %r16;
	or.pred  	%p10, %p8, %p9;
	@%p10 bra 	$L__BB0_9;
	add.s32 	%r84, %r12, %r16;
	shl.b32 	%r85, %r84, 2;
	mov.u32 	%r86, s_hist;
	add.s32 	%r87, %r86, %r85;
	atom.shared.add.u32 	%r88, [%r87], 1;
$L__BB0_9:
	add.s32 	%r17, %r15, %r3;
	setp.ge.u32 	%p11, %r17, %r63;
	@%p11 bra 	$L__BB0_12;
	cvt.s64.s32 	%rd9, %r17;
	add.s64 	%rd10, %rd1, %rd9;
	ld.global.u8 	%rs5, [%rd10];
	cvt.u32.u16 	%r89, %rs5;
	and.b32  	%r18, %r89, 255;
	setp.gt.u32 	%p12, %r10, %r18;
	setp.lt.u32 	%p13, %r11, %r18;
	or.pred  	%p14, %p12, %p13;
	@%p14 bra 	$L__BB0_12;
	add.s32 	%r91, %r12, %r18;
	shl.b32 	%r92, %r91, 2;
	mov.u32 	%r93, s_hist;
	add.s32 	%r94, %r93, %r92;
	atom.shared.add.u32 	%r95, [%r94], 1;
$L__BB0_12:
	add.s32 	%r19, %r17, %r3;
	setp.ge.u32 	%p15, %r19, %r63;
	@%p15 bra 	$L__BB0_15;
	cvt.s64.s32 	%rd11, %r19;
	add.s64 	%rd12, %rd1, %rd11;
	ld.global.u8 	%rs7, [%rd12];
	cvt.u32.u16 	%r96, %rs7;
	and.b32  	%r20, %r96, 255;
	setp.gt.u32 	%p16, %r10, %r20;
	setp.lt.u32 	%p17, %r11, %r20;
	or.pred  	%p18, %p16, %p17;
	@%p18 bra 	$L__BB0_15;
	add.s32 	%r98, %r12, %r20;
	shl.b32 	%r99, %r98, 2;
	mov.u32 	%r100, s_hist;
	add.s32 	%r101, %r100, %r99;
	atom.shared.add.u32 	%r102, [%r101], 1;
$L__BB0_15:
	add.s32 	%r21, %r19, %r3;
	setp.ge.u32 	%p19, %r21, %r63;
	@%p19 bra 	$L__BB0_18;
	cvt.s64.s32 	%rd13, %r21;
	add.s64 	%rd14, %rd1, %rd13;
	ld.global.u8 	%rs9, [%rd14];
	cvt.u32.u16 	%r103, %rs9;
	and.b32  	%r22, %r103, 255;
	setp.gt.u32 	%p20, %r10, %r22;
	setp.lt.u32 	%p21, %r11, %r22;
	or.pred  	%p22, %p20, %p21;
	@%p22 bra 	$L__BB0_18;
	add.s32 	%r105, %r12, %r22;
	shl.b32 	%r106, %r105, 2;
	mov.u32 	%r107, s_hist;
	add.s32 	%r108, %r107, %r106;
	atom.shared.add.u32 	%r109, [%r108], 1;
$L__BB0_18:
	add.s32 	%r23, %r21, %r3;
	setp.ge.u32 	%p23, %r23, %r63;
	@%p23 bra 	$L__BB0_21;
	cvt.s64.s32 	%rd15, %r23;
	add.s64 	%rd16, %rd1, %rd15;
	ld.global.u8 	%rs11, [%rd16];
	cvt.u32.u16 	%r110, %rs11;
	and.b32  	%r24, %r110, 255;
	setp.gt.u32 	%p24, %r10, %r24;
	setp.lt.u32 	%p25, %r11, %r24;
	or.pred  	%p26, %p24, %p25;
	@%p26 bra 	$L__BB0_21;
	add.s32 	%r112, %r12, %r24;
	shl.b32 	%r113, %r112, 2;
	mov.u32 	%r114, s_hist;
	add.s32 	%r115, %r114, %r113;
	atom.shared.add.u32 	%r116, [%r115], 1;
$L__BB0_21:
	add.s32 	%r25, %r23, %r3;
	setp.ge.u32 	%p27, %r25, %r63;
	@%p27 bra 	$L__BB0_24;
	cvt.s64.s32 	%rd17, %r25;
	add.s64 	%rd18, %rd1, %rd17;
	ld.global.u8 	%rs13, [%rd18];
	cvt.u32.u16 	%r117, %rs13;
	and.b32  	%r26, %r117, 255;
	setp.gt.u32 	%p28, %r10, %r26;
	setp.lt.u32 	%p29, %r11, %r26;
	or.pred  	%p30, %p28, %p29;
	@%p30 bra 	$L__BB0_24;
	add.s32 	%r119, %r12, %r26;
	shl.b32 	%r120, %r119, 2;
	mov.u32 	%r121, s_hist;
	add.s32 	%r122, %r121, %r120;
	atom.shared.add.u32 	%r123, [%r122], 1;
$L__BB0_24:
	add.s32 	%r27, %r25, %r3;
	setp.ge.u32 	%p31, %r27, %r63;
	@%p31 bra 	$L__BB0_27;
	cvt.s64.s32 	%rd19, %r27;
	add.s64 	%rd20, %rd1, %rd19;
	ld.global.u8 	%rs15, [%rd20];
	cvt.u32.u16 	%r124, %rs15;
	and.b32  	%r28, %r124, 255;
	setp.gt.u32 	%p32, %r10, %r28;
	setp.lt.u32 	%p33, %r11, %r28;
	or.pred  	%p34, %p32, %p33;
	@%p34 bra 	$L__BB0_27;
	add.s32 	%r126, %r12, %r28;
	shl.b32 	%r127, %r126, 2;
	mov.u32 	%r128, s_hist;
	add.s32 	%r129, %r128, %r127;
	atom.shared.add.u32 	%r130, [%r129], 1;
$L__BB0_27:
	bar.sync 	0;
	setp.gt.s32 	%p35, %r199, %r1;
	@%p35 bra 	$L__BB0_41;
	add.s32 	%r29, %r5, -1;
	and.b32  	%r131, %r5, 7;
	add.s32 	%r30, %r131, -1;
	and.b32  	%r31, %r5, 120;
	and.b32  	%r32, %r4, 224;
	and.b32  	%r33, %r4, 96;
	and.b32  	%r34, %r4, 32;
	and.b32  	%r133, %r5, 134217720;
	neg.s32 	%r35, %r133;
	shl.b32 	%r36, %r2, 5;
	cvta.to.global.u64 	%rd2, %rd3;
$L__BB0_29:
	setp.lt.u32 	%p36, %r29, 7;
	mov.b32 	%r208, 0;
	mov.u32 	%r213, %r208;
	@%p36 bra 	$L__BB0_32;
	shl.b32 	%r137, %r199, 2;
	mov.u32 	%r138, s_hist;
	add.s32 	%r200, %r138, %r137;
	mov.b32 	%r202, 0;
	mov.u32 	%r201, %r35;
	mov.u32 	%r213, %r202;
$L__BB0_31:
	.pragma "nounroll";
	mad.lo.s32 	%r139, %r202, %r2, %r199;
	shl.b32 	%r140, %r139, 2;
	add.s32 	%r142, %r138, %r140;
	ld.shared.u32 	%r143, [%r200];
	add.s32 	%r144, %r143, %r213;
	shl.b32 	%r145, %r2, 2;
	add.s32 	%r146, %r142, %r145;
	ld.shared.u32 	%r147, [%r146];
	add.s32 	%r148, %r147, %r144;
	add.s32 	%r149, %r146, %r145;
	ld.shared.u32 	%r150, [%r149];
	add.s32 	%r151, %r150, %r148;
	add.s32 	%r152, %r149, %r145;
	ld.shared.u32 	%r153, [%r152];
	add.s32 	%r154, %r153, %r151;
	add.s32 	%r155, %r152, %r145;
	ld.shared.u32 	%r156, [%r155];
	add.s32 	%r157, %r156, %r154;
	add.s32 	%r158, %r155, %r145;
	ld.shared.u32 	%r159, [%r158];
	add.s32 	%r160, %r159, %r157;
	add.s32 	%r161, %r158, %r145;
	ld.shared.u32 	%r162, [%r161];
	add.s32 	%r163, %r162, %r160;
	add.s32 	%r164, %r161, %r145;
	ld.shared.u32 	%r165, [%r164];
	add.s32 	%r213, %r165, %r163;
	add.s32 	%r202, %r202, 8;
	add.s32 	%r201, %r201, 8;
	add.s32 	%r200, %r200, %r36;
	setp.ne.s32 	%p37, %r201, 0;
	mov.u32 	%r208, %r31;
	@%p37 bra 	$L__BB0_31;
$L__BB0_32:
	setp.eq.s32 	%p38, %r32, 0;
	@%p38 bra 	$L__BB0_40;
	setp.lt.u32 	%p39, %r30, 3;
	@%p39 bra 	$L__BB0_35;
	mad.lo.s32 	%r167, %r208, %r2, %r199;
	shl.b32 	%r168, %r167, 2;
	mov.u32 	%r169, s_hist;
	add.s32 	%r170, %r169, %r168;
	ld.shared.u32 	%r171, [%r170];
	add.s32 	%r172, %r171, %r213;
	shl.b32 	%r173, %r2, 2;
	add.s32 	%r174, %r170, %r173;
	ld.shared.u32 	%r175, [%r174];
	add.s32 	%r176, %r175, %r172;
	add.s32 	%r177, %r174, %r173;
	ld.shared.u32 	%r178, [%r177];
	add.s32 	%r179, %r178, %r176;
	add.s32 	%r180, %r177, %r173;
	ld.shared.u32 	%r181, [%r180];
	add.s32 	%r213, %r181, %r179;
	add.s32 	%r208, %r208, 4;
$L__BB0_35:
	setp.eq.s32 	%p40, %r33, 0;
	@%p40 bra 	$L__BB0_40;
	setp.eq.s32 	%p41, %r33, 32;
	@%p41 bra 	$L__BB0_38;
	mad.lo.s32 	%r183, %r208, %r2, %r199;
	shl.b32 	%r184, %r183, 2;
	mov.u32 	%r185, s_hist;
	add.s32 	%r186, %r185, %r184;
	ld.shared.u32 	%r187, [%r186];
	add.s32 	%r188, %r187, %r213;
	shl.b32 	%r189, %r2, 2;
	add.s32 	%r190, %r186, %r189;
	ld.shared.u32 	%r191, [%r190];
	add.s32 	%r213, %r191, %r188;
	add.s32 	%r208, %r208, 2;
$L__BB0_38:
	setp.eq.s32 	%p42, %r34, 0;
	@%p42 bra 	$L__BB0_40;
	mad.lo.s32 	%r192, %r208, %r2, %r199;
	shl.b32 	%r193, %r192, 2;
	mov.u32 	%r194, s_hist;
	add.s32 	%r195, %r194, %r193;
	ld.shared.u32 	%r196, [%r195];
	add.s32 	%r213, %r196, %r213;
$L__BB0_40:
	mul.wide.s32 	%rd21, %r199, 4;
	add.s64 	%rd22, %rd2, %rd21;
	atom.global.add.u32 	%r197, [%rd22], %r213;
	add.s32 	%r199, %r199, %r3;
	setp.le.s32 	%p43, %r199, %r1;
	@%p43 bra 	$L__BB0_29;
$L__BB0_41:
	ret;

}


// ===== COMPILED SASS (sm_100) =====

	.target	sm_100

	.elftype	@"ET_EXEC"


//--------------------- .note.nv.tkinfo           --------------------------
	.section	.note.nv.tkinfo,"",@"SHT_NOTE"
	.sectionflags	@"SHF_NOTE_NV_TKINFO"
	.tkinfo
        /*0018*/ 	.word	0x00000002
        /*0030*/ 	.string	""
        /*0030*/ 	.string	"ptxas"
        /*0030*/ 	.string	"Cuda compilation tools, release 13.0, V13.0.88"
        /*0030*/ 	.string	"Build cuda_13.0.r13.0/compiler.36424714_0"
        /*0030*/ 	.string	"-arch sm_100 -m 64 "



//--------------------- .note.nv.cuinfo           --------------------------
	.section	.note.nv.cuinfo,"",@"SHT_NOTE"
	.sectionflags	@"SHF_NOTE_NV_CUINFO"
        /*0018*/ 	.short	0x0002
        /*001a*/ 	.short	0x0064
        /*001c*/ 	.short	0x0082
	.zero		2


//--------------------- .nv.info                  --------------------------
	.section	.nv.info,"",@"SHT_CUDA_INFO"
	.align	4


	//----- nvinfo : EIATTR_REGCOUNT
	.align		4
        /*0000*/ 	.byte	0x04, 0x2f
        /*0002*/ 	.short	(.L_1 - .L_0)
	.align		4
.L_0:
        /*0004*/ 	.word	index@(_Z16histogram_kernelPKcPjjii)
        /*0008*/ 	.word	0x0000001d


	//----- nvinfo : EIATTR_FRAME_SIZE
	.align		4
.L_1:
        /*000c*/ 	.byte	0x04, 0x11
        /*000e*/ 	.short	(.L_3 - .L_2)
	.align		4
.L_2:
        /*0010*/ 	.word	index@(_Z16histogram_kernelPKcPjjii)
        /*0014*/ 	.word	0x00000000


	//----- nvinfo : EIATTR_MIN_STACK_SIZE
	.align		4
.L_3:
        /*0018*/ 	.byte	0x04, 0x12
        /*001a*/ 	.short	(.L_5 - .L_4)
	.align		4
.L_4:
        /*001c*/ 	.word	index@(_Z16histogram_kernelPKcPjjii)
        /*0020*/ 	.word	0x00000000
.L_5:


//--------------------- .nv.compat                --------------------------
	.section	.nv.compat,"",@"SHT_CUDA_COMPAT_INFO"
	.align	4
        /*0000*/ 	.byte	0x02, 0x09, 0x00, 0x00, 0x02, 0x02, 0x01, 0x00, 0x02, 0x05, 0x05, 0x00, 0x03, 0x07, 0x01, 0x01
        /*0010*/ 	.byte	0x02, 0x03, 0x00, 0x00, 0x02, 0x06, 0x01, 0x00, 0x04, 0x0b, 0x08, 0x00, 0x09, 0x00, 0x00, 0x00
        /*0020*/ 	.byte	0x00, 0x00, 0x00, 0x00


//--------------------- .nv.info._Z16histogram_kernelPKcPjjii --------------------------
	.section	.nv.info._Z16histogram_kernelPKcPjjii,"",@"SHT_CUDA_INFO"
	.sectionflags	@""
	.align	4


	//----- nvinfo : EIATTR_CUDA_API_VERSION
	.align		4
        /*0000*/ 	.byte	0x04, 0x37
        /*0002*/ 	.short	(.L_7 - .L_6)
.L_6:
        /*0004*/ 	.word	0x00000082


	//----- nvinfo : EIATTR_KPARAM_INFO
	.align		4
.L_7:
        /*0008*/ 	.byte	0x04, 0x17
        /*000a*/ 	.short	(.L_9 - .L_8)
.L_8:
        /*000c*/ 	.word	0x00000000
        /*0010*/ 	.short	0x0004
        /*0012*/ 	.short	0x0018
        /*0014*/ 	.byte	0x00, 0xf0, 0x11, 0x00


	//----- nvinfo : EIATTR_KPARAM_INFO
	.align		4
.L_9:
        /*0018*/ 	.byte	0x04, 0x17
        /*001a*/ 	.short	(.L_11 - .L_10)
.L_10:
        /*001c*/ 	.word	0x00000000
        /*0020*/ 	.short	0x0003
        /*0022*/ 	.short	0x0014
        /*0024*/ 	.byte	0x00, 0xf0, 0x11, 0x00


	//----- nvinfo : EIATTR_KPARAM_INFO
	.align		4
.L_11:
        /*0028*/ 	.byte	0x04, 0x17
        /*002a*/ 	.short	(.L_13 - .L_12)
.L_12:
        /*002c*/ 	.word	0x00000000
        /*0030*/ 	.short	0x0002
        /*0032*/ 	.short	0x0010
        /*0034*/ 	.byte	0x00, 0xf0, 0x11, 0x00


	//----- nvinfo : EIATTR_KPARAM_INFO
	.align		4
.L_13:
        /*0038*/ 	.byte	0x04, 0x17
        /*003a*/ 	.short	(.L_15 - .L_14)
.L_14:
        /*003c*/ 	.word	0x00000000
        /*0040*/ 	.short	0x0001
        /*0042*/ 	.short	0x0008
        /*0044*/ 	.byte	0x00, 0xf5, 0x21, 0x00


	//----- nvinfo : EIATTR_KPARAM_INFO
	.align		4
.L_15:
        /*0048*/ 	.byte	0x04, 0x17
        /*004a*/ 	.short	(.L_17 - .L_16)
.L_16:
        /*004c*/ 	.word	0x00000000
        /*0050*/ 	.short	0x0000
        /*0052*/ 	.short	0x0000
        /*0054*/ 	.byte	0x00, 0xf5, 0x21, 0x00


	//----- nvinfo : EIATTR_SPARSE_MMA_MASK
	.align		4
.L_17:
        /*0058*/ 	.byte	0x03, 0x50
        /*005a*/ 	.short	0x0000


	//----- nvinfo : EIATTR_MAXREG_COUNT
	.align		4
        /*005c*/ 	.byte	0x03, 0x1b
        /*005e*/ 	.short	0x00ff


	//----- nvinfo : EIATTR_NUM_BARRIERS
	.align		4
        /*0060*/ 	.byte	0x02, 0x4c
        /*0062*/ 	.byte	0x01
	.zero		1


	//----- nvinfo : EIATTR_MERCURY_ISA_VERSION
	.align		4
        /*0064*/ 	.byte	0x03, 0x5f
        /*0066*/ 	.short	0x0101


	//----- nvinfo : EIATTR_VRC_CTA_INIT_COUNT
	.align		4
        /*0068*/ 	.byte	0x02, 0x4a
	.zero		1
	.zero		1


	//----- nvinfo : EIATTR_EXIT_INSTR_OFFSETS
	.align		4
        /*006c*/ 	.byte	0x04, 0x1c
        /*006e*/ 	.short	(.L_19 - .L_18)


	//   ....[0]....
.L_18:
        /*0070*/ 	.word	0x00000b20


	//   ....[1]....
        /*0074*/ 	.word	0x00001180


	//----- nvinfo : EIATTR_CRS_STACK_SIZE
	.align		4
.L_19:
        /*0078*/ 	.byte	0x04, 0x1e
        /*007a*/ 	.short	(.L_21 - .L_20)
.L_20:
        /*007c*/ 	.word	0x00000000


	//----- nvinfo : EIATTR_CBANK_PARAM_SIZE
	.align		4
.L_21:
        /*0080*/ 	.byte	0x03, 0x19
        /*0082*/ 	.short	0x001c


	//----- nvinfo : EIATTR_PARAM_CBANK
	.align		4
        /*0084*/ 	.byte	0x04, 0x0a
        /*0086*/ 	.short	(.L_23 - .L_22)
	.align		4
.L_22:
        /*0088*/ 	.word	index@(.nv.constant0._Z16histogram_kernelPKcPjjii)
        /*008c*/ 	.short	0x0380
        /*008e*/ 	.short	0x001c


	//----- nvinfo : EIATTR_SW_WAR
	.align		4
.L_23:
        /*0090*/ 	.byte	0x04, 0x36
        /*0092*/ 	.short	(.L_25 - .L_24)
.L_24:
        /*0094*/ 	.word	0x00000008
.L_25:


//--------------------- .nv.callgraph             --------------------------
	.section	.nv.callgraph,"",@"SHT_CUDA_CALLGRAPH"
	.align	4
	.sectionentsize	8
	.align		4
        /*0000*/ 	.word	0x00000000
	.align		4
        /*0004*/ 	.word	0xffffffff
	.align		4
        /*0008*/ 	.word	0x00000000
	.align		4
        /*000c*/ 	.word	0xfffffffe
	.align		4
        /*0010*/ 	.word	0x00000000
	.align		4
        /*0014*/ 	.word	0xfffffffd
	.align		4
        /*0018*/ 	.word	0x00000000
	.align		4
        /*001c*/ 	.word	0xfffffffc


//--------------------- .text._Z16histogram_kernelPKcPjjii --------------------------
	.section	.text._Z16histogram_kernelPKcPjjii,"ax",@progbits
	.align	128
        .global         _Z16histogram_kernelPKcPjjii
        .type           _Z16histogram_kernelPKcPjjii,@function
        .size           _Z16histogram_kernelPKcPjjii,(.L_x_26 - _Z16histogram_kernelPKcPjjii)
        .other          _Z16histogram_kernelPKcPjjii,@"STO_CUDA_ENTRY STV_DEFAULT"
_Z16histogram_kernelPKcPjjii:
.text._Z16histogram_kernelPKcPjjii:
[----:B------:R-:W-:Y:S08]  /*0000*/  LDC R1, c[0x0][0x37c] ;  /* 0x0000df00ff017b82 */ /* 0x000ff00000000800 */
[----:B------:R-:W0:Y:S01]  /*0010*/  LDC R0, c[0x0][0x360] ;  /* 0x0000d800ff007b82 */ /* 0x000e220000000800 */
[----:B------:R-:W1:Y:S01]  /*0020*/  S2R R4, SR_TID.X ;  /* 0x0000000000047919 */ /* 0x000e620000002100 */
[----:B------:R-:W2:Y:S01]  /*0030*/  LDCU UR4, c[0x0][0x398] ;  /* 0x00007300ff0477ac */ /* 0x000ea20008000800 */
[----:B------:R-:W-:Y:S05]  /*0040*/  BSSY.RECONVERGENT B0, `(.L_x_0) ;  /* 0x0000011000007945 */ /* 0x000fea0003800200 */
[----:B------:R-:W2:Y:S01]  /*0050*/  LDC R9, c[0x0][0x394] ;  /* 0x0000e500ff097b82 */ /* 0x000ea20000000800 */
[----:B0-----:R-:W-:-:S05]  /*0060*/  VIADD R16, R0, 0x1f ;  /* 0x0000001f00107836 */ /* 0x001fca0000000000 */
[----:B------:R-:W-:Y:S02]  /*0070*/  SHF.R.U32.HI R5, RZ, 0x5, R16 ;  /* 0x00000005ff057819 */ /* 0x000fe40000011610 */
[----:B--2---:R-:W-:-:S05]  /*0080*/  IADD3 R2, PT, PT, -R9, UR4, RZ ;  /* 0x0000000409027c10 */ /* 0x004fca000fffe1ff */
[----:B------:R-:W-:-:S05]  /*0090*/  IMAD R3, R2, R5, R5 ;  /* 0x0000000502037224 */ /* 0x000fca00078e0205 */
[----:B-1----:R-:W-:-:S13]  /*00a0*/  ISETP.GE.AND P0, PT, R4, R3, PT ;  /* 0x000000030400720c */ /* 0x002fda0003f06270 */
[----:B------:R-:W-:Y:S05]  /*00b0*/  @P0 BRA `(.L_x_1) ;  /* 0x0000000000240947 */ /* 0x000fea0003800000 */
[----:B------:R-:W0:Y:S01]  /*00c0*/  S2R R8, SR_CgaCtaId ;  /* 0x0000000000087919 */ /* 0x000e220000008800 */
[----:B------:R-:W-:Y:S01]  /*00d0*/  MOV R7, 0x400 ;  /* 0x0000040000077802 */ /* 0x000fe20000000f00 */
[----:B------:R-:W-:-:S03]  /*00e0*/  IMAD.MOV.U32 R6, RZ, RZ, R4 ;  /* 0x000000ffff067224 */ /* 0x000fc600078e0004 */
[----:B0-----:R-:W-:-:S07]  /*00f0*/  LEA R7, R8, R7, 0x18 ;  /* 0x0000000708077211 */ /* 0x001fce00078ec0ff */
.L_x_2:
[----:B------:R-:W-:Y:S02]  /*0100*/  IMAD R8, R6, 0x4, R7 ;  /* 0x0000000406087824 */ /* 0x000fe400078e0207 */
[----:B------:R-:W-:-:S03]  /*0110*/  IMAD.IADD R6, R0, 0x1, R6 ;  /* 0x0000000100067824 */ /* 0x000fc600078e0206 */
[----:B------:R0:W-:Y:S02]  /*0120*/  STS [R8], RZ ;  /* 0x000000ff08007388 */ /* 0x0001e40000000800 */
[----:B------:R-:W-:-:S13]  /*0130*/  ISETP.GE.AND P0, PT, R6, R3, PT ;  /* 0x000000030600720c */ /* 0x000fda0003f06270 */
[----:B0-----:R-:W-:Y:S05]  /*0140*/  @!P0 BRA `(.L_x_2) ;  /* 0xfffffffc00ec8947 */ /* 0x001fea000383ffff */
.L_x_1:
[----:B------:R-:W-:Y:S05]  /*0150*/  BSYNC.RECONVERGENT B0 ;  /* 0x0000000000007941 */ /* 0x000fea0003800200 */
.L_x_0:
[----:B------:R-:W0:Y:S01]  /*0160*/  S2UR UR5, SR_CTAID.X ;  /* 0x00000000000579c3 */ /* 0x000e220000002500 */
[----:B------:R-:W1:Y:S01]  /*0170*/  LDCU UR7, c[0x0][0x390] ;  /* 0x00007200ff0777ac */ /* 0x000e620008000800 */
[----:B------:R-:W-:Y:S01]  /*0180*/  SHF.R.U32.HI R6, RZ, 0x5, R4 ;  /* 0x00000005ff067819 */ /* 0x000fe20000011604 */
[----:B------:R-:W-:Y:S01]  /*0190*/  BSSY.RECONVERGENT B0, `(.L_x_3) ;  /* 0x0000020000007945 */ /* 0x000fe20003800200 */
[----:B------:R-:W-:Y:S01]  /*01a0*/  LOP3.LUT R7, R9, 0xff, RZ, 0xc0, !PT ;  /* 0x000000ff09077812 */ /* 0x000fe200078ec0ff */
[----:B------:R-:W2:Y:S03]  /*01b0*/  LDCU.64 UR8, c[0x0][0x358] ;  /* 0x00006b00ff0877ac */ /* 0x000ea60008000a00 */
[----:B------:R-:W-:Y:S01]  /*01c0*/  BAR.SYNC.DEFER_BLOCKING 0x0 ;  /* 0x0000000000007b1d */ /* 0x000fe20000010000 */
[----:B------:R-:W-:Y:S01]  /*01d0*/  ISETP.GT.AND P1, PT, R4, R2, PT ;  /* 0x000000020400720c */ /* 0x000fe20003f24270 */
[----:B------:R-:W-:Y:S01]  /*01e0*/  ULOP3.LUT UR4, UR4, 0xff, URZ, 0xc0, !UPT ;  /* 0x000000ff04047892 */ /* 0x000fe2000f8ec0ff */
[----:B0-----:R-:W-:-:S04]  /*01f0*/  IMAD R3, R0, UR5, RZ ;  /* 0x0000000500037c24 */ /* 0x001fc8000f8e02ff */
[----:B------:R-:W-:Y:S02]  /*0200*/  IMAD R15, R3, 0x8, R4 ;  /* 0x00000008030f7824 */ /* 0x000fe400078e0204 */
[----:B------:R-:W-:Y:S02]  /*0210*/  VIADD R3, R2, 0x1 ;  /* 0x0000000102037836 */ /* 0x000fe40000000000 */
[C-C-:B------:R-:W-:Y:S01]  /*0220*/  IMAD.IADD R21, R15.reuse, 0x1, R0.reuse ;  /* 0x000000010f157824 */ /* 0x140fe200078e0200 */
[----:B-1----:R-:W-:Y:S01]  /*0230*/  ISETP.GE.U32.AND P0, PT, R15, UR7, PT ;  /* 0x000000070f007c0c */ /* 0x002fe2000bf06070 */
[----:B------:R-:W-:Y:S02]  /*0240*/  IMAD R6, R3, R6, -R9 ;  /* 0x0000000603067224 */ /* 0x000fe400078e0a09 */
[C---:B------:R-:W-:Y:S01]  /*0250*/  IMAD.IADD R19, R21.reuse, 0x1, R0 ;  /* 0x0000000115137824 */ /* 0x040fe200078e0200 */
[----:B------:R-:W-:-:S03]  /*0260*/  ISETP.GE.U32.AND P2, PT, R21, UR7, PT ;  /* 0x0000000715007c0c */ /* 0x000fc6000bf46070 */
[----:B------:R-:W-:-:S04]  /*0270*/  IMAD.IADD R17, R19, 0x1, R0 ;  /* 0x0000000113117824 */ /* 0x000fc800078e0200 */
[----:B------:R-:W-:-:S04]  /*0280*/  IMAD.IADD R13, R17, 0x1, R0 ;  /* 0x00000001110d7824 */ /* 0x000fc800078e0200 */
[----:B------:R-:W-:-:S04]  /*0290*/  IMAD.IADD R11, R13, 0x1, R0 ;  /* 0x000000010d0b7824 */ /* 0x000fc800078e0200 */
[----:B------:R-:W-:Y:S01]  /*02a0*/  IMAD.IADD R9, R11, 0x1, R0 ;  /* 0x000000010b097824 */ /* 0x000fe200078e0200 */
[----:B--2---:R-:W-:Y:S06]  /*02b0*/  @P0 BRA `(.L_x_4) ;  /* 0x0000000000340947 */ /* 0x004fec0003800000 */
[----:B------:R-:W0:Y:S02]  /*02c0*/  LDCU.64 UR10, c[0x0][0x380] ;  /* 0x00007000ff0a77ac */ /* 0x000e240008000a00 */
[----:B0-----:R-:W-:-:S04]  /*02d0*/  IADD3 R14, P0, PT, R15, UR10, RZ ;  /* 0x0000000a0f0e7c10 */ /* 0x001fc8000ff1e0ff */
[----:B------:R-:W-:-:S05]  /*02e0*/  LEA.HI.X.SX32 R15, R15, UR11, 0x1, P0 ;  /* 0x0000000b0f0f7c11 */ /* 0x000fca00080f0eff */
[----:B------:R-:W2:Y:S02]  /*02f0*/  LDG.E.U8 R14, desc[UR8][R14.64] ;  /* 0x000000080e0e7981 */ /* 0x000ea4000c1e1100 */
[----:B--2---:R-:W-:-:S04]  /*0300*/  ISETP.LE.U32.AND P0, PT, R14, UR4, PT ;  /* 0x000000040e007c0c */ /* 0x004fc8000bf03070 */
[----:B------:R-:W-:-:S13]  /*0310*/  ISETP.GT.U32.OR P0, PT, R7, R14, !P0 ;  /* 0x0000000e0700720c */ /* 0x000fda0004704470 */
[----:B------:R-:W-:Y:S05]  /*0320*/  @P0 BRA `(.L_x_4) ;  /* 0x0000000000180947 */ /* 0x000fea0003800000 */
[----:B------:R-:W0:Y:S01]  /*0330*/  S2UR UR6, SR_CgaCtaId ;  /* 0x00000000000679c3 */ /* 0x000e220000008800 */
[----:B------:R-:W-:Y:S01]  /*0340*/  UMOV UR5, 0x400 ;  /* 0x0000040000057882 */ /* 0x000fe20000000000 */
[----:B------:R-:W-:Y:S01]  /*0350*/  IMAD.IADD R8, R6, 0x1, R14 ;  /* 0x0000000106087824 */ /* 0x000fe200078e020e */
[----:B0-----:R-:W-:-:S06]  /*0360*/  ULEA UR5, UR6, UR5, 0x18 ;  /* 0x0000000506057291 */ /* 0x001fcc000f8ec0ff */
[----:B------:R-:W-:-:S05]  /*0370*/  LEA R8, R8, UR5, 0x2 ;  /* 0x0000000508087c11 */ /* 0x000fca000f8e10ff */
[----:B------:R0:W-:Y:S02]  /*0380*/  ATOMS.POPC.INC.32 RZ, [R8+URZ] ;  /* 0x0000000008ff7f8c */ /* 0x0001e4000d8000ff */
.L_x_4:
[----:B------:R-:W-:Y:S05]  /*0390*/  BSYNC.RECONVERGENT B0 ;  /* 0x0000000000007941 */ /* 0x000fea0003800200 */
.L_x_3:
[----:B------:R-:W-:Y:S04]  /*03a0*/  BSSY.RECONVERGENT B0, `(.L_x_5) ;  /* 0x000000f000007945 */ /* 0x000fe80003800200 */
[----:B------:R-:W-:Y:S05]  /*03b0*/  @P2 BRA `(.L_x_6) ;  /* 0x0000000000342947 */ /* 0x000fea0003800000 */
[----:B------:R-:W1:Y:S02]  /*03c0*/  LDCU.64 UR10, c[0x0][0x380] ;  /* 0x00007000ff0a77ac */ /* 0x000e640008000a00 */
[----:B-1----:R-:W-:-:S04]  /*03d0*/  IADD3 R14, P0, PT, R21, UR10, RZ ;  /* 0x0000000a150e7c10 */ /* 0x002fc8000ff1e0ff */
[----:B------:R-:W-:-:S05]  /*03e0*/  LEA.HI.X.SX32 R15, R21, UR11, 0x1, P0 ;  /* 0x0000000b150f7c11 */ /* 0x000fca00080f0eff */
[----:B------:R-:W2:Y:S02]  /*03f0*/  LDG.E.U8 R14, desc[UR8][R14.64] ;  /* 0x000000080e0e7981 */ /* 0x000ea4000c1e1100 */
[----:B--2---:R-:W-:-:S04]  /*0400*/  ISETP.LE.U32.AND P0, PT, R14, UR4, PT ;  /* 0x000000040e007c0c */ /* 0x004fc8000bf03070 */
[----:B------:R-:W-:-:S13]  /*0410*/  ISETP.GT.U32.OR P0, PT, R7, R14, !P0 ;  /* 0x0000000e0700720c */ /* 0x000fda0004704470 */
[----:B------:R-:W-:Y:S05]  /*0420*/  @P0 BRA `(.L_x_6) ;  /* 0x0000000000180947 */ /* 0x000fea0003800000 */
[----:B------:R-:W1:Y:S01]  /*0430*/  S2UR UR6, SR_CgaCtaId ;  /* 0x00000000000679c3 */ /* 0x000e620000008800 */
[----:B------:R-:W-:Y:S01]  /*0440*/  UMOV UR5, 0x400 ;  /* 0x0000040000057882 */ /* 0x000fe20000000000 */
[----:B0-----:R-:W-:Y:S01]  /*0450*/  IMAD.IADD R8, R6, 0x1, R14 ;  /* 0x0000000106087824 */ /* 0x001fe200078e020e */
[----:B-1----:R-:W-:-:S06]  /*0460*/  ULEA UR5, UR6, UR5, 0x18 ;  /* 0x0000000506057291 */ /* 0x002fcc000f8ec0ff */
[----:B------:R-:W-:-:S05]  /*0470*/  LEA R8, R8, UR5, 0x2 ;  /* 0x0000000508087c11 */ /* 0x000fca000f8e10ff */
[----:B------:R1:W-:Y:S02]  /*0480*/  ATOMS.POPC.INC.32 RZ, [R8+URZ] ;  /* 0x0000000008ff7f8c */ /* 0x0003e4000d8000ff */
.L_x_6:
[----:B------:R-:W-:Y:S05]  /*0490*/  BSYNC.RECONVERGENT B0 ;  /* 0x0000000000007941 */ /* 0x000fea0003800200 */
.L_x_5:
[----:B------:R-:W-:Y:S01]  /*04a0*/  ISETP.GE.U32.AND P0, PT, R19, UR7, PT ;  /* 0x0000000713007c0c */ /* 0x000fe2000bf06070 */
[----:B------:R-:W-:Y:S01]  /*04b0*/  IMAD.IADD R18, R9, 0x1, R0 ;  /* 0x0000000109127824 */ /* 0x000fe200078e0200 */
[----:B------:R-:W-:Y:S01]  /*04c0*/  BSSY.RECONVERGENT B0, `(.L_x_7) ;  /* 0x0000014000007945 */ /* 0x000fe20003800200 */
[----:B------:R-:W-:Y:S02]  /*04d0*/  ISETP.GE.U32.AND P6, PT, R17, UR7, PT ;  /* 0x0000000711007c0c */ /* 0x000fe4000bfc6070 */
[----:B------:R-:W-:Y:S02]  /*04e0*/  ISETP.GE.U32.AND P5, PT, R13, UR7, PT ;  /* 0x000000070d007c0c */ /* 0x000fe4000bfa6070 */
[----:B------:R-:W-:Y:S02]  /*04f0*/  ISETP.GE.U32.AND P4, PT, R11, UR7, PT ;  /* 0x000000070b007c0c */ /* 0x000fe4000bf86070 */
[----:B------:R-:W-:Y:S02]  /*0500*/  ISETP.GE.U32.AND P3, PT, R9, UR7, PT ;  /* 0x0000000709007c0c */ /* 0x000fe4000bf66070 */
[----:B------:R-:W-:-:S02]  /*0510*/  ISETP.GE.U32.AND P2, PT, R18, UR7, PT ;  /* 0x0000000712007c0c */ /* 0x000fc4000bf46070 */
[----:B------:R-:W-:Y:S11]  /*0520*/  @P0 BRA `(.L_x_8) ;  /* 0x0000000000340947 */ /* 0x000ff60003800000 */
[----:B------:R-:W2:Y:S02]  /*0530*/  LDCU.64 UR10, c[0x0][0x380] ;  /* 0x00007000ff0a77ac */ /* 0x000ea40008000a00 */
[----:B--2---:R-:W-:-:S04]  /*0540*/  IADD3 R14, P0, PT, R19, UR10, RZ ;  /* 0x0000000a130e7c10 */ /* 0x004fc8000ff1e0ff */
[----:B------:R-:W-:-:S05]  /*0550*/  LEA.HI.X.SX32 R15, R19, UR11, 0x1, P0 ;  /* 0x0000000b130f7c11 */ /* 0x000fca00080f0eff */
[----:B------:R-:W2:Y:S02]  /*0560*/  LDG.E.U8 R14, desc[UR8][R14.64] ;  /* 0x000000080e0e7981 */ /* 0x000ea4000c1e1100 */
[----:B--2---:R-:W-:-:S04]  /*0570*/  ISETP.LE.U32.AND P0, PT, R14, UR4, PT ;  /* 0x000000040e007c0c */ /* 0x004fc8000bf03070 */
[----:B------:R-:W-:-:S13]  /*0580*/  ISETP.GT.U32.OR P0, PT, R7, R14, !P0 ;  /* 0x0000000e0700720c */ /* 0x000fda0004704470 */
[----:B------:R-:W-:Y:S05]  /*0590*/  @P0 BRA `(.L_x_8) ;  /* 0x0000000000180947 */ /* 0x000fea0003800000 */
[----:B------:R-:W2:Y:S01]  /*05a0*/  S2UR UR6, SR_CgaCtaId ;  /* 0x00000000000679c3 */ /* 0x000ea20000008800 */
[----:B------:R-:W-:Y:S01]  /*05b0*/  UMOV UR5, 0x400 ;  /* 0x0000040000057882 */ /* 0x000fe20000000000 */
[----:B01----:R-:W-:Y:S01]  /*05c0*/  IMAD.IADD R8, R6, 0x1, R14 ;  /* 0x0000000106087824 */ /* 0x003fe200078e020e */
[----:B--2---:R-:W-:-:S06]  /*05d0*/  ULEA UR5, UR6, UR5, 0x18 ;  /* 0x0000000506057291 */ /* 0x004fcc000f8ec0ff */
[----:B------:R-:W-:-:S05]  /*05e0*/  LEA R8, R8, UR5, 0x2 ;  /* 0x0000000508087c11 */ /* 0x000fca000f8e10ff */
[----:B------:R2:W-:Y:S02]  /*05f0*/  ATOMS.POPC.INC.32 RZ, [R8+URZ] ;  /* 0x0000000008ff7f8c */ /* 0x0005e4000d8000ff */
.L_x_8:
[----:B------:R-:W-:Y:S05]  /*0600*/  BSYNC.RECONVERGENT B0 ;  /* 0x0000000000007941 */ /* 0x000fea0003800200 */
.L_x_7:
[----:B------:R-:W-:Y:S04]  /*0610*/  BSSY.RECONVERGENT B0, `(.L_x_9) ;  /* 0x000000f000007945 */ /* 0x000fe80003800200 */
[----:B------:R-:W-:Y:S05]  /*0620*/  @P6 BRA `(.L_x_10) ;  /* 0x0000000000346947 */ /* 0x000fea0003800000 */
[----:B------:R-:W3:Y:S02]  /*0630*/  LDCU.64 UR10, c[0x0][0x380] ;  /* 0x00007000ff0a77ac */ /* 0x000ee40008000a00 */
[----:B---3--:R-:W-:-:S04]  /*0640*/  IADD3 R14, P0, PT, R17, UR10, RZ ;  /* 0x0000000a110e7c10 */ /* 0x008fc8000ff1e0ff */
[----:B------:R-:W-:-:S05]  /*0650*/  LEA.HI.X.SX32 R15, R17, UR11, 0x1, P0 ;  /* 0x0000000b110f7c11 */ /* 0x000fca00080f0eff */
[----:B------:R-:W3:Y:S02]  /*0660*/  LDG.E.U8 R14, desc[UR8][R14.64] ;  /* 0x000000080e0e7981 */ /* 0x000ee4000c1e1100 */
[----:B---3--:R-:W-:-:S04]  /*0670*/  ISETP.LE.U32.AND P0, PT, R14, UR4, PT ;  /* 0x000000040e007c0c */ /* 0x008fc8000bf03070 */
[----:B------:R-:W-:-:S13]  /*0680*/  ISETP.GT.U32.OR P0, PT, R7, R14, !P0 ;  /* 0x0000000e0700720c */ /* 0x000fda0004704470 */
[----:B------:R-:W-:Y:S05]  /*0690*/  @P0 BRA `(.L_x_10) ;  /* 0x0000000000180947 */ /* 0x000fea0003800000 */
[----:B------:R-:W3:Y:S01]  /*06a0*/  S2UR UR6, SR_CgaCtaId ;  /* 0x00000000000679c3 */ /* 0x000ee20000008800 */
[----:B------:R-:W-:Y:S01]  /*06b0*/  UMOV UR5, 0x400 ;  /* 0x0000040000057882 */ /* 0x000fe20000000000 */
[----:B012---:R-:W-:Y:S01]  /*06c0*/  IMAD.IADD R8, R6, 0x1, R14 ;  /* 0x0000000106087824 */ /* 0x007fe200078e020e */
[----:B---3--:R-:W-:-:S06]  /*06d0*/  ULEA UR5, UR6, UR5, 0x18 ;  /* 0x0000000506057291 */ /* 0x008fcc000f8ec0ff */
[----:B------:R-:W-:-:S05]  /*06e0*/  LEA R8, R8, UR5, 0x2 ;  /* 0x0000000508087c11 */ /* 0x000fca000f8e10ff */
[----:B------:R3:W-:Y:S02]  /*06f0*/  ATOMS.POPC.INC.32 RZ, [R8+URZ] ;  /* 0x0000000008ff7f8c */ /* 0x0007e4000d8000ff */
.L_x_10:
[----:B------:R-:W-:Y:S05]  /*0700*/  BSYNC.RECONVERGENT B0 ;  /* 0x0000000000007941 */ /* 0x000fea0003800200 */
.L_x_9:
[----:B------:R-:W-:Y:S04]  /*0710*/  BSSY.RECONVERGENT B0, `(.L_x_11) ;  /* 0x000000f000007945 */ /* 0x000fe80003800200 */
[----:B------:R-:W-:Y:S05]  /*0720*/  @P5 BRA `(.L_x_12) ;  /* 0x0000000000345947 */ /* 0x000fea0003800000 */
[----:B------:R-:W4:Y:S02]  /*0730*/  LDCU.64 UR10, c[0x0][0x380] ;  /* 0x00007000ff0a77ac */ /* 0x000f240008000a00 */
[----:B----4-:R-:W-:-:S04]  /*0740*/  IADD3 R12, P0, PT, R13, UR10, RZ ;  /* 0x0000000a0d0c7c10 */ /* 0x010fc8000ff1e0ff */
[----:B------:R-:W-:-:S05]  /*0750*/  LEA.HI.X.SX32 R13, R13, UR11, 0x1, P0 ;  /* 0x0000000b0d0d7c11 */ /* 0x000fca00080f0eff */
[----:B------:R-:W4:Y:S02]  /*0760*/  LDG.E.U8 R12, desc[UR8][R12.64] ;  /* 0x000000080c0c7981 */ /* 0x000f24000c1e1100 */
[----:B----4-:R-:W-:-:S04]  /*0770*/  ISETP.LE.U32.AND P0, PT, R12, UR4, PT ;  /* 0x000000040c007c0c */ /* 0x010fc8000bf03070 */
[----:B------:R-:W-:-:S13]  /*0780*/  ISETP.GT.U32.OR P0, PT, R7, R12, !P0 ;  /* 0x0000000c0700720c */ /* 0x000fda0004704470 */
[----:B------:R-:W-:Y:S05]  /*0790*/  @P0 BRA `(.L_x_12) ;  /* 0x0000000000180947 */ /* 0x000fea0003800000 */
[----:B------:R-:W4:Y:S01]  /*07a0*/  S2UR UR6, SR_CgaCtaId ;  /* 0x00000000000679c3 */ /* 0x000f220000008800 */
[----:B------:R-:W-:Y:S01]  /*07b0*/  UMOV UR5, 0x400 ;  /* 0x0000040000057882 */ /* 0x000fe20000000000 */
[----:B0123--:R-:W-:Y:S01]  /*07c0*/  IMAD.IADD R8, R6, 0x1, R12 ;  /* 0x0000000106087824 */ /* 0x00ffe200078e020c */
[----:B----4-:R-:W-:-:S06]  /*07d0*/  ULEA UR5, UR6, UR5, 0x18 ;  /* 0x0000000506057291 */ /* 0x010fcc000f8ec0ff */
[----:B------:R-:W-:-:S05]  /*07e0*/  LEA R8, R8, UR5, 0x2 ;  /* 0x0000000508087c11 */ /* 0x000fca000f8e10ff */
[----:B------:R4:W-:Y:S02]  /*07f0*/  ATOMS.POPC.INC.32 RZ, [R8+URZ] ;  /* 0x0000000008ff7f8c */ /* 0x0009e4000d8000ff */
.L_x_12:
[----:B------:R-:W-:Y:S05]  /*0800*/  BSYNC.RECONVERGENT B0 ;  /* 0x0000000000007941 */ /* 0x000fea0003800200 */
.L_x_11:
[----:B------:R-:W-:Y:S04]  /*0810*/  BSSY.RECONVERGENT B0, `(.L_x_13) ;  /* 0x000000f000007945 */ /* 0x000fe80003800200 */
[----:B------:R-:W-:Y:S05]  /*0820*/  @P4 BRA `(.L_x_14) ;  /* 0x0000000000344947 */ /* 0x000fea0003800000 */
[----:B------:R-:W5:Y:S02]  /*0830*/  LDCU.64 UR10, c[0x0][0x380] ;  /* 0x00007000ff0a77ac */ /* 0x000f640008000a00 */
[----:B-----5:R-:W-:-:S04]  /*0840*/  IADD3 R10, P0, PT, R11, UR10, RZ ;  /* 0x0000000a0b0a7c10 */ /* 0x020fc8000ff1e0ff */
[----:B------:R-:W-:-:S05]  /*0850*/  LEA.HI.X.SX32 R11, R11, UR11, 0x1, P0 ;  /* 0x0000000b0b0b7c11 */ /* 0x000fca00080f0eff */
[----:B------:R-:W5:Y:S02]  /*0860*/  LDG.E.U8 R10, desc[UR8][R10.64] ;  /* 0x000000080a0a7981 */ /* 0x000f64000c1e1100 */
[----:B-----5:R-:W-:-:S04]  /*0870*/  ISETP.LE.U32.AND P0, PT, R10, UR4, PT ;  /* 0x000000040a007c0c */ /* 0x020fc8000bf03070 */
[----:B------:R-:W-:-:S13]  /*0880*/  ISETP.GT.U32.OR P0, PT, R7, R10, !P0 ;  /* 0x0000000a0700720c */ /* 0x000fda0004704470 */
[----:B------:R-:W-:Y:S05]  /*0890*/  @P0 BRA `(.L_x_14) ;  /* 0x0000000000180947 */ /* 0x000fea0003800000 */
[----:B------:R-:W5:Y:S01]  /*08a0*/  S2UR UR6, SR_CgaCtaId ;  /* 0x00000000000679c3 */ /* 0x000f620000008800 */
[----:B------:R-:W-:Y:S01]  /*08b0*/  UMOV UR5, 0x400 ;  /* 0x0000040000057882 */ /* 0x000fe20000000000 */
[----:B01234-:R-:W-:Y:S01]  /*08c0*/  IMAD.IADD R8, R6, 0x1, R10 ;  /* 0x0000000106087824 */ /* 0x01ffe200078e020a */
[----:B-----5:R-:W-:-:S06]  /*08d0*/  ULEA UR5, UR6, UR5, 0x18 ;  /* 0x0000000506057291 */ /* 0x020fcc000f8ec0ff */
[----:B------:R-:W-:-:S05]  /*08e0*/  LEA R8, R8, UR5, 0x2 ;  /* 0x0000000508087c11 */ /* 0x000fca000f8e10ff */
[----:B------:R0:W-:Y:S02]  /*08f0*/  ATOMS.POPC.INC.32 RZ, [R8+URZ] ;  /* 0x0000000008ff7f8c */ /* 0x0001e4000d8000ff */
.L_x_14:
[----:B------:R-:W-:Y:S05]  /*0900*/  BSYNC.RECONVERGENT B0 ;  /* 0x0000000000007941 */ /* 0x000fea0003800200 */
.L_x_13:
[----:B------:R-:W-:Y:S04]  /*0910*/  BSSY.RECONVERGENT B0, `(.L_x_15) ;  /* 0x000000f000007945 */ /* 0x000fe80003800200 */
[----:B------:R-:W-:Y:S05]  /*0920*/  @P3 BRA `(.L_x_16) ;  /* 0x0000000000343947 */ /* 0x000fea0003800000 */
[----:B------:R-:W0:Y:S02]  /*0930*/  LDCU.64 UR10, c[0x0][0x380] ;  /* 0x00007000ff0a77ac */ /* 0x000e240008000a00 */
[----:B01234-:R-:W-:-:S04]  /*0940*/  IADD3 R8, P0, PT, R9, UR10, RZ ;  /* 0x0000000a09087c10 */ /* 0x01ffc8000ff1e0ff */
        /* <DEDUP_REMOVED lines=11> */
.L_x_16:
[----:B------:R-:W-:Y:S05]  /*0a00*/  BSYNC.RECONVERGENT B0 ;  /* 0x0000000000007941 */ /* 0x000fea0003800200 */
.L_x_15:
        /* <DEDUP_REMOVED lines=15> */
.L_x_18:
[----:B------:R-:W-:Y:S05]  /*0b00*/  BSYNC.RECONVERGENT B0 ;  /* 0x0000000000007941 */ /* 0x000fea0003800200 */
.L_x_17:
[----:B------:R-:W-:Y:S06]  /*0b10*/  BAR.SYNC.DEFER_BLOCKING 0x0 ;  /* 0x0000000000007b1d */ /* 0x000fec0000010000 */
[----:B------:R-:W-:Y:S05]  /*0b20*/  @P1 EXIT ;  /* 0x000000000000194d */ /* 0x000fea0003800000 */
[C---:B0-----:R-:W-:Y:S01]  /*0b30*/  LOP3.LUT R6, R5.reuse, 0x7, RZ, 0xc0, !PT ;  /* 0x0000000705067812 */ /* 0x041fe200078ec0ff */
[----:B------:R-:W-:Y:S01]  /*0b40*/  VIADD R7, R5, 0xffffffff ;  /* 0xffffffff05077836 */ /* 0x000fe20000000000 */
[----:B------:R-:W-:-:S03]  /*0b50*/  LOP3.LUT R17, R16, 0x60, RZ, 0xc0, !PT ;  /* 0x0000006010117812 */ /* 0x000fc600078ec0ff */
[----:B------:R-:W-:Y:S01]  /*0b60*/  VIADD R6, R6, 0xffffffff ;  /* 0xffffffff06067836 */ /* 0x000fe20000000000 */
[----:B------:R-:W-:-:S04]  /*0b70*/  ISETP.GE.U32.AND P0, PT, R7, 0x7, PT ;  /* 0x000000070700780c */ /* 0x000fc80003f06070 */
[----:B------:R-:W-:Y:S02]  /*0b80*/  ISETP.GE.U32.AND P1, PT, R6, 0x3, PT ;  /* 0x000000030600780c */ /* 0x000fe40003f26070 */
[C---:B------:R-:W-:Y:S02]  /*0b90*/  LOP3.LUT R6, R5.reuse, 0x7fffff8, RZ, 0xc0, !PT ;  /* 0x07fffff805067812 */ /* 0x040fe400078ec0ff */
[----:B------:R-:W-:-:S03]  /*0ba0*/  LOP3.LUT R5, R5, 0x78, RZ, 0xc0, !PT ;  /* 0x0000007805057812 */ /* 0x000fc600078ec0ff */
[----:B------:R-:W-:-:S07]  /*0bb0*/  IMAD.MOV R6, RZ, RZ, -R6 ;  /* 0x000000ffff067224 */ /* 0x000fce00078e0a06 */
.L_x_24:
[----:B-1234-:R-:W-:Y:S02]  /*0bc0*/  IMAD.MOV.U32 R8, RZ, RZ, RZ ;  /* 0x000000ffff087224 */ /* 0x01efe400078e00ff */
[----:B------:R-:W-:Y:S01]  /*0bd0*/  IMAD.MOV.U32 R7, RZ, RZ, RZ ;  /* 0x000000ffff077224 */ /* 0x000fe200078e00ff */
[----:B------:R-:W-:Y:S06]  /*0be0*/  @!P0 BRA `(.L_x_19) ;  /* 0x0000000000a08947 */ /* 0x000fec0003800000 */
[----:B------:R-:W0:Y:S01]  /*0bf0*/  S2R R8, SR_CgaCtaId ;  /* 0x0000000000087919 */ /* 0x000e220000008800 */
[----:B------:R-:W-:Y:S01]  /*0c00*/  MOV R9, 0x400 ;  /* 0x0000040000097802 */ /* 0x000fe20000000f00 */
[----:B------:R-:W-:Y:S02]  /*0c10*/  IMAD.MOV.U32 R10, RZ, RZ, RZ ;  /* 0x000000ffff0a7224 */ /* 0x000fe400078e00ff */
[----:B------:R-:W-:Y:S02]  /*0c20*/  IMAD.MOV.U32 R11, RZ, RZ, R6 ;  /* 0x000000ffff0b7224 */ /* 0x000fe400078e0006 */
[----:B------:R-:W-:Y:S01]  /*0c30*/  IMAD.MOV.U32 R7, RZ, RZ, RZ ;  /* 0x000000ffff077224 */ /* 0x000fe200078e00ff */
[----:B0-----:R-:W-:-:S05]  /*0c40*/  LEA R9, R8, R9, 0x18 ;  /* 0x0000000908097211 */ /* 0x001fca00078ec0ff */
[----:B------:R-:W-:-:S07]  /*0c50*/  IMAD R8, R4, 0x4, R9 ;  /* 0x0000000404087824 */ /* 0x000fce00078e0209 */
.L_x_20:
[----:B------:R-:W-:Y:S02]  /*0c60*/  IMAD R12, R3, R10, R4 ;  /* 0x0000000a030c7224 */ /* 0x000fe400078e0204 */
[----:B------:R-:W-:Y:S02]  /*0c70*/  VIADD R11, R11, 0x8 ;  /* 0x000000080b0b7836 */ /* 0x000fe40000000000 */
[----:B------:R-:W-:Y:S02]  /*0c80*/  IMAD R12, R12, 0x4, R9 ;  /* 0x000000040c0c7824 */ /* 0x000fe400078e0209 */
[----:B------:R-:W-:Y:S01]  /*0c90*/  VIADD R10, R10, 0x8 ;  /* 0x000000080a0a7836 */ /* 0x000fe20000000000 */
[----:B------:R-:W-:Y:S01]  /*0ca0*/  ISETP.NE.AND P2, PT, R11, RZ, PT ;  /* 0x000000ff0b00720c */ /* 0x000fe20003f45270 */
[--C-:B------:R-:W-:Y:S02]  /*0cb0*/  IMAD R13, R3, 0x4, R12.reuse ;  /* 0x00000004030d7824 */ /* 0x100fe400078e020c */
[----:B------:R-:W-:-:S02]  /*0cc0*/  IMAD R20, R2, 0x4, R12 ;  /* 0x0000000402147824 */ /* 0x000fc400078e020c */
[C-C-:B------:R-:W-:Y:S01]  /*0cd0*/  IMAD R14, R3.reuse, 0x4, R13.reuse ;  /* 0x00000004030e7824 */ /* 0x140fe200078e020d */
[----:B------:R0:W-:Y:S01]  /*0ce0*/  LDS R12, [R8] ;  /* 0x00000000080c7984 */ /* 0x0001e20000000800 */
[C---:B------:R-:W-:Y:S02]  /*0cf0*/  IMAD R22, R2.reuse, 0x4, R13 ;  /* 0x0000000402167824 */ /* 0x040fe400078e020d */
[C-C-:B------:R-:W-:Y:S01]  /*0d00*/  IMAD R15, R3.reuse, 0x4, R14.reuse ;  /* 0x00000004030f7824 */ /* 0x140fe200078e020e */
[----:B------:R-:W1:Y:S01]  /*0d10*/  LDS R13, [R20+0x4] ;  /* 0x00000400140d7984 */ /* 0x000e620000000800 */
[C---:B------:R-:W-:Y:S02]  /*0d20*/  IMAD R23, R2.reuse, 0x4, R14 ;  /* 0x0000000402177824 */ /* 0x040fe400078e020e */
[--C-:B------:R-:W-:Y:S01]  /*0d30*/  IMAD R18, R3, 0x4, R15.reuse ;  /* 0x0000000403127824 */ /* 0x100fe200078e020f */
[----:B------:R-:W-:Y:S01]  /*0d40*/  LDS R14, [R22+0x4] ;  /* 0x00000400160e7984 */ /* 0x000fe20000000800 */
[----:B------:R-:W-:-:S02]  /*0d50*/  IMAD R24, R2, 0x4, R15 ;  /* 0x0000000402187824 */ /* 0x000fc400078e020f */
[C-C-:B------:R-:W-:Y:S01]  /*0d60*/  IMAD R19, R3.reuse, 0x4, R18.reuse ;  /* 0x0000000403137824 */ /* 0x140fe200078e0212 */
[----:B------:R-:W2:Y:S01]  /*0d70*/  LDS R15, [R23+0x4] ;  /* 0x00000400170f7984 */ /* 0x000ea20000000800 */
[C---:B------:R-:W-:Y:S02]  /*0d80*/  IMAD R25, R2.reuse, 0x4, R18 ;  /* 0x0000000402197824 */ /* 0x040fe400078e0212 */
[C-C-:B------:R-:W-:Y:S01]  /*0d90*/  IMAD R21, R3.reuse, 0x4, R19.reuse ;  /* 0x0000000403157824 */ /* 0x140fe200078e0213 */
[----:B------:R-:W-:Y:S01]  /*0da0*/  LDS R18, [R24+0x4] ;  /* 0x0000040018127984 */ /* 0x000fe20000000800 */
[C---:B------:R-:W-:Y:S02]  /*0db0*/  IMAD R26, R2.reuse, 0x4, R19 ;  /* 0x00000004021a7824 */ /* 0x040fe400078e0213 */
[----:B------:R-:W-:Y:S01]  /*0dc0*/  IMAD R21, R2, 0x4, R21 ;  /* 0x0000000402157824 */ /* 0x000fe200078e0215 */
[----:B------:R-:W3:Y:S01]  /*0dd0*/  LDS R19, [R25+0x4] ;  /* 0x0000040019137984 */ /* 0x000ee20000000800 */
[----:B0-----:R-:W-:-:S03]  /*0de0*/  IMAD R8, R3, 0x20, R8 ;  /* 0x0000002003087824 */ /* 0x001fc600078e0208 */
[----:B------:R-:W-:Y:S04]  /*0df0*/  LDS R20, [R26+0x4] ;  /* 0x000004001a147984 */ /* 0x000fe80000000800 */
[----:B------:R-:W0:Y:S01]  /*0e00*/  LDS R21, [R21+0x4] ;  /* 0x0000040015157984 */ /* 0x000e220000000800 */
[----:B-1----:R-:W-:-:S04]  /*0e10*/  IADD3 R13, PT, PT, R13, R12, R7 ;  /* 0x0000000c0d0d7210 */ /* 0x002fc80007ffe007 */
[----:B--2---:R-:W-:-:S04]  /*0e20*/  IADD3 R13, PT, PT, R15, R14, R13 ;  /* 0x0000000e0f0d7210 */ /* 0x004fc80007ffe00d */
[----:B---3--:R-:W-:-:S04]  /*0e30*/  IADD3 R13, PT, PT, R19, R18, R13 ;  /* 0x00000012130d7210 */ /* 0x008fc80007ffe00d */
[----:B0-----:R-:W-:Y:S01]  /*0e40*/  IADD3 R7, PT, PT, R21, R20, R13 ;  /* 0x0000001415077210 */ /* 0x001fe20007ffe00d */
[----:B------:R-:W-:Y:S06]  /*0e50*/  @P2 BRA `(.L_x_20) ;  /* 0xfffffffc00802947 */ /* 0x000fec000383ffff */
[----:B------:R-:W-:-:S07]  /*0e60*/  IMAD.MOV.U32 R8, RZ, RZ, R5 ;  /* 0x000000ffff087224 */ /* 0x000fce00078e0005 */
.L_x_19:
[----:B------:R-:W-:-:S13]  /*0e70*/  LOP3.LUT P2, RZ, R16, 0xe0, RZ, 0xc0, !PT ;  /* 0x000000e010ff7812 */ /* 0x000fda000784c0ff */
[----:B------:R-:W-:Y:S05]  /*0e80*/  @!P2 BRA `(.L_x_21) ;  /* 0x0000000000a4a947 */ /* 0x000fea0003800000 */
[----:B------:R-:W-:Y:S01]  /*0e90*/  ISETP.NE.AND P2, PT, R17, RZ, PT ;  /* 0x000000ff1100720c */ /* 0x000fe20003f45270 */
[----:B------:R-:W-:-:S12]  /*0ea0*/  @!P1 BRA `(.L_x_22) ;  /* 0x0000000000449947 */ /* 0x000fd80003800000 */
[----:B------:R-:W0:Y:S01]  /*0eb0*/  S2UR UR5, SR_CgaCtaId ;  /* 0x00000000000579c3 */ /* 0x000e220000008800 */
[----:B------:R-:W-:Y:S01]  /*0ec0*/  UMOV UR4, 0x400 ;  /* 0x0000040000047882 */ /* 0x000fe20000000000 */
[----:B------:R-:W-:Y:S02]  /*0ed0*/  IMAD R9, R3, R8, R4 ;  /* 0x0000000803097224 */ /* 0x000fe400078e0204 */
[----:B------:R-:W-:Y:S01]  /*0ee0*/  VIADD R8, R8, 0x4 ;  /* 0x0000000408087836 */ /* 0x000fe20000000000 */
[----:B0-----:R-:W-:-:S06]  /*0ef0*/  ULEA UR4, UR5, UR4, 0x18 ;  /* 0x0000000405047291 */ /* 0x001fcc000f8ec0ff */
[----:B------:R-:W-:-:S05]  /*0f00*/  LEA R9, R9, UR4, 0x2 ;  /* 0x0000000409097c11 */ /* 0x000fca000f8e10ff */
[C-C-:B------:R-:W-:Y:S01]  /*0f10*/  IMAD R11, R3.reuse, 0x4, R9.reuse ;  /* 0x00000004030b7824 */ /* 0x140fe200078e0209 */
[----:B------:R-:W-:Y:S01]  /*0f20*/  LDS R10, [R9] ;  /* 0x00000000090a7984 */ /* 0x000fe20000000800 */
[C---:B------:R-:W-:Y:S02]  /*0f30*/  IMAD R14, R2.reuse, 0x4, R9 ;  /* 0x00000004020e7824 */ /* 0x040fe400078e0209 */
[--C-:B------:R-:W-:Y:S02]  /*0f40*/  IMAD R13, R3, 0x4, R11.reuse ;  /* 0x00000004030d7824 */ /* 0x100fe400078e020b */
[C---:B------:R-:W-:Y:S02]  /*0f50*/  IMAD R12, R2.reuse, 0x4, R11 ;  /* 0x00000004020c7824 */ /* 0x040fe400078e020b */
[----:B------:R-:W-:Y:S01]  /*0f60*/  IMAD R13, R2, 0x4, R13 ;  /* 0x00000004020d7824 */ /* 0x000fe200078e020d */
[----:B------:R-:W0:Y:S04]  /*0f70*/  LDS R11, [R14+0x4] ;  /* 0x000004000e0b7984 */ /* 0x000e280000000800 */
[----:B------:R-:W-:Y:S04]  /*0f80*/  LDS R12, [R12+0x4] ;  /* 0x000004000c0c7984 */ /* 0x000fe80000000800 */
[----:B------:R-:W1:Y:S01]  /*0f90*/  LDS R13, [R13+0x4] ;  /* 0x000004000d0d7984 */ /* 0x000e620000000800 */
[----:B0-----:R-:W-:-:S04]  /*0fa0*/  IADD3 R7, PT, PT, R11, R10, R7 ;  /* 0x0000000a0b077210 */ /* 0x001fc80007ffe007 */
[----:B-1----:R-:W-:-:S07]  /*0fb0*/  IADD3 R7, PT, PT, R13, R12, R7 ;  /* 0x0000000c0d077210 */ /* 0x002fce0007ffe007 */
.L_x_22:
[----:B------:R-:W-:Y:S05]  /*0fc0*/  @!P2 BRA `(.L_x_21) ;  /* 0x000000000054a947 */ /* 0x000fea0003800000 */
[----:B------:R-:W-:Y:S02]  /*0fd0*/  ISETP.NE.AND P2, PT, R17, 0x20, PT ;  /* 0x000000201100780c */ /* 0x000fe40003f45270 */
[----:B------:R-:W-:-:S11]  /*0fe0*/  LOP3.LUT P3, RZ, R16, 0x20, RZ, 0xc0, !PT ;  /* 0x0000002010ff7812 */ /* 0x000fd6000786c0ff */
[----:B------:R-:W-:Y:S05]  /*0ff0*/  @!P2 BRA `(.L_x_23) ;  /* 0x000000000028a947 */ /* 0x000fea0003800000 */
[----:B------:R-:W0:Y:S01]  /*1000*/  S2UR UR5, SR_CgaCtaId ;  /* 0x00000000000579c3 */ /* 0x000e220000008800 */
[----:B------:R-:W-:Y:S01]  /*1010*/  UMOV UR4, 0x400 ;  /* 0x0000040000047882 */ /* 0x000fe20000000000 */
[----:B------:R-:W-:Y:S02]  /*1020*/  IMAD R9, R3, R8, R4 ;  /* 0x0000000803097224 */ /* 0x000fe400078e0204 */
[----:B------:R-:W-:Y:S01]  /*1030*/  VIADD R8, R8, 0x2 ;  /* 0x0000000208087836 */ /* 0x000fe20000000000 */
[----:B0-----:R-:W-:-:S06]  /*1040*/  ULEA UR4, UR5, UR4, 0x18 ;  /* 0x0000000405047291 */ /* 0x001fcc000f8ec0ff */
[----:B------:R-:W-:-:S05]  /*1050*/  LEA R9, R9, UR4, 0x2 ;  /* 0x0000000409097c11 */ /* 0x000fca000f8e10ff */
[----:B------:R-:W-:Y:S01]  /*1060*/  IMAD R11, R2, 0x4, R9 ;  /* 0x00000004020b7824 */ /* 0x000fe200078e0209 */
[----:B------:R-:W-:Y:S05]  /*1070*/  LDS R10, [R9] ;  /* 0x00000000090a7984 */ /* 0x000fea0000000800 */
[----:B------:R-:W0:Y:S02]  /*1080*/  LDS R11, [R11+0x4] ;  /* 0x000004000b0b7984 */ /* 0x000e240000000800 */
[----:B0-----:R-:W-:-:S07]  /*1090*/  IADD3 R7, PT, PT, R11, R10, R7 ;  /* 0x0000000a0b077210 */ /* 0x001fce0007ffe007 */
.L_x_23:
[----:B------:R-:W-:Y:S05]  /*10a0*/  @!P3 BRA `(.L_x_21) ;  /* 0x00000000001cb947 */ /* 0x000fea0003800000 */
[----:B------:R-:W0:Y:S01]  /*10b0*/  S2UR UR5, SR_CgaCtaId ;  /* 0x00000000000579c3 */ /* 0x000e220000008800 */
[----:B------:R-:W-:Y:S01]  /*10c0*/  UMOV UR4, 0x400 ;  /* 0x0000040000047882 */ /* 0x000fe20000000000 */
[----:B------:R-:W-:Y:S01]  /*10d0*/  IMAD R8, R3, R8, R4 ;  /* 0x0000000803087224 */ /* 0x000fe200078e0204 */
[----:B0-----:R-:W-:-:S06]  /*10e0*/  ULEA UR4, UR5, UR4, 0x18 ;  /* 0x0000000405047291 */ /* 0x001fcc000f8ec0ff */
[----:B------:R-:W-:-:S06]  /*10f0*/  LEA R8, R8, UR4, 0x2 ;  /* 0x0000000408087c11 */ /* 0x000fcc000f8e10ff */
[----:B------:R-:W0:Y:S02]  /*1100*/  LDS R8, [R8] ;  /* 0x0000000008087984 */ /* 0x000e240000000800 */
[----:B0-----:R-:W-:-:S07]  /*1110*/  IMAD.IADD R7, R7, 0x1, R8 ;  /* 0x0000000107077824 */ /* 0x001fce00078e0208 */
.L_x_21:
[----:B------:R-:W0:Y:S02]  /*1120*/  LDC.64 R8, c[0x0][0x388] ;  /* 0x0000e200ff087b82 */ /* 0x000e240000000a00 */
[----:B0-----:R-:W-:-:S04]  /*1130*/  IMAD.WIDE R8, R4, 0x4, R8 ;  /* 0x0000000404087825 */ /* 0x001fc800078e0208 */
[----:B------:R-:W-:Y:S01]  /*1140*/  IMAD.IADD R4, R0, 0x1, R4 ;  /* 0x0000000100047824 */ /* 0x000fe200078e0204 */
[----:B------:R0:W-:Y:S04]  /*1150*/  REDG.E.ADD.STRONG.GPU desc[UR8][R8.64], R7 ;  /* 0x000000070800798e */ /* 0x0001e8000c12e108 */
[----:B------:R-:W-:-:S13]  /*1160*/  ISETP.GT.AND P2, PT, R4, R2, PT ;  /* 0x000000020400720c */ /* 0x000fda0003f44270 */
[----:B0-----:R-:W-:Y:S05]  /*1170*/  @!P2 BRA `(.L_x_24) ;  /* 0xfffffff80090a947 */ /* 0x001fea000383ffff */
[----:B------:R-:W-:Y:S05]  /*1180*/  EXIT ;  /* 0x000000000000794d */ /* 0x000fea0003800000 */
.L_x_25:
[----:B------:R-:W-:-:S00]  /*1190*/  BRA `(.L_x_25) ;  /* 0xfffffffc00fc7947 */ /* 0x000fc0000383ffff */
[----:B------:R-:W-:-:S00]  /*11a0*/  NOP ;  /* 0x0000000000007918 */ /* 0x000fc00000000000 */
        /* <DEDUP_REMOVED lines=13> */
.L_x_26:


//--------------------- .nv.shared._Z16histogram_kernelPKcPjjii --------------------------
	.section	.nv.shared._Z16histogram_kernelPKcPjjii,"aw",@nobits
	.sectionflags	@""
	.align	16
	.zero		1024


//--------------------- .nv.shared.reserved.0     --------------------------
	.section	.nv.shared.reserved.0,"aw",@nobits
	.weak		__nv_reservedSMEM_offset_0_alias
	.size		__nv_reservedSMEM_offset_0_alias, 0, 64
	.other		__nv_reservedSMEM_offset_0_alias,@"STO_CUDA_RESERVED_SHARED STV_DEFAULT"
__nv_reservedSMEM_offset_0_alias:
	.zero		0
	.zero		64


//--------------------- .nv.constant0._Z16histogram_kernelPKcPjjii --------------------------
	.section	.nv.constant0._Z16histogram_kernelPKcPjjii,"a",@progbits
	.sectionflags	@""
	.align	4
.nv.constant0._Z16histogram_kernelPKcPjjii:
	.zero		924


//--------------------- SYMBOLS --------------------------

	.type		.nv.reservedSmem.offset0,@object
	.size		.nv.reservedSmem.offset0,0x4
	.type		.nv.reservedSmem.cap,@object
	.size		.nv.reservedSmem.cap,0x4
